//
// Generated by NVIDIA NVVM Compiler
//
// Compiler Build ID: CL-36424714
// Cuda compilation tools, release 13.0, V13.0.88
// Based on NVVM 20.0.0
//

.version 9.0
.target sm_100
.address_size 64

	// .globl	_Z11warm_up_gpuv

.visible .entry _Z11warm_up_gpuv()
{


	ret;

}
	// .globl	_Z6MatAddPfS_S_i
.visible .entry _Z6MatAddPfS_S_i(
	.param .u64 .ptr .align 1 _Z6MatAddPfS_S_i_param_0,
	.param .u64 .ptr .align 1 _Z6MatAddPfS_S_i_param_1,
	.param .u64 .ptr .align 1 _Z6MatAddPfS_S_i_param_2,
	.param .u32 _Z6MatAddPfS_S_i_param_3
)
{
	.reg .pred 	%p<12>;
	.reg .b32 	%r<38>;
	.reg .b32 	%f<88>;
	.reg .b64 	%rd<101>;

	ld.param.u64 	%rd4, [_Z6MatAddPfS_S_i_param_0];
	ld.param.u64 	%rd5, [_Z6MatAddPfS_S_i_param_1];
	ld.param.u64 	%rd6, [_Z6MatAddPfS_S_i_param_2];
	ld.param.u32 	%r23, [_Z6MatAddPfS_S_i_param_3];
	cvta.to.global.u64 	%rd1, %rd6;
	cvta.to.global.u64 	%rd2, %rd5;
	cvta.to.global.u64 	%rd3, %rd4;
	mov.u32 	%r24, %ntid.x;
	mov.u32 	%r25, %ctaid.x;
	mov.u32 	%r26, %tid.x;
	mad.lo.s32 	%r1, %r24, %r25, %r26;
	setp.ge.s32 	%p1, %r1, %r23;
	setp.lt.s32 	%p2, %r23, 1;
	or.pred  	%p3, %p1, %p2;
	@%p3 bra 	$L__BB1_13;
	add.s32 	%r28, %r23, -1;
	and.b32  	%r2, %r23, 15;
	setp.lt.u32 	%p4, %r28, 15;
	mov.b32 	%r34, 0;
	@%p4 bra 	$L__BB1_4;
	and.b32  	%r34, %r23, 2147483632;
	neg.s32 	%r32, %r34;
	shl.b32 	%r5, %r23, 4;
	mul.wide.u32 	%rd11, %r23, 4;
	mov.u32 	%r31, %r1;
$L__BB1_3:
	.pragma "nounroll";
	mul.wide.s32 	%rd7, %r31, 4;
	add.s64 	%rd8, %rd3, %rd7;
	ld.global.f32 	%f1, [%rd8];
	add.s64 	%rd9, %rd2, %rd7;
	ld.global.f32 	%f2, [%rd9];
	add.f32 	%f3, %f1, %f2;
	add.s64 	%rd10, %rd1, %rd7;
	st.global.f32 	[%rd10], %f3;
	add.s64 	%rd12, %rd8, %rd11;
	ld.global.f32 	%f4, [%rd12];
	add.s64 	%rd13, %rd9, %rd11;
	ld.global.f32 	%f5, [%rd13];
	add.f32 	%f6, %f4, %f5;
	add.s64 	%rd14, %rd10, %rd11;
	st.global.f32 	[%rd14], %f6;
	add.s64 	%rd15, %rd12, %rd11;
	ld.global.f32 	%f7, [%rd15];
	add.s64 	%rd16, %rd13, %rd11;
	ld.global.f32 	%f8, [%rd16];
	add.f32 	%f9, %f7, %f8;
	add.s64 	%rd17, %rd14, %rd11;
	st.global.f32 	[%rd17], %f9;
	add.s64 	%rd18, %rd15, %rd11;
	ld.global.f32 	%f10, [%rd18];
	add.s64 	%rd19, %rd16, %rd11;
	ld.global.f32 	%f11, [%rd19];
	add.f32 	%f12, %f10, %f11;
	add.s64 	%rd20, %rd17, %rd11;
	st.global.f32 	[%rd20], %f12;
	add.s64 	%rd21, %rd18, %rd11;
	ld.global.f32 	%f13, [%rd21];
	add.s64 	%rd22, %rd19, %rd11;
	ld.global.f32 	%f14, [%rd22];
	add.f32 	%f15, %f13, %f14;
	add.s64 	%rd23, %rd20, %rd11;
	st.global.f32 	[%rd23], %f15;
	add.s64 	%rd24, %rd21, %rd11;
	ld.global.f32 	%f16, [%rd24];
	add.s64 	%rd25, %rd22, %rd11;
	ld.global.f32 	%f17, [%rd25];
	add.f32 	%f18, %f16, %f17;
	add.s64 	%rd26, %rd23, %rd11;
	st.global.f32 	[%rd26], %f18;
	add.s64 	%rd27, %rd24, %rd11;
	ld.global.f32 	%f19, [%rd27];
	add.s64 	%rd28, %rd25, %rd11;
	ld.global.f32 	%f20, [%rd28];
	add.f32 	%f21, %f19, %f20;
	add.s64 	%rd29, %rd26, %rd11;
	st.global.f32 	[%rd29], %f21;
	add.s64 	%rd30, %rd27, %rd11;
	ld.global.f32 	%f22, [%rd30];
	add.s64 	%rd31, %rd28, %rd11;
	ld.global.f32 	%f23, [%rd31];
	add.f32 	%f24, %f22, %f23;
	add.s64 	%rd32, %rd29, %rd11;
	st.global.f32 	[%rd32], %f24;
	add.s64 	%rd33, %rd30, %rd11;
	ld.global.f32 	%f25, [%rd33];
	add.s64 	%rd34, %rd31, %rd11;
	ld.global.f32 	%f26, [%rd34];
	add.f32 	%f27, %f25, %f26;
	add.s64 	%rd35, %rd32, %rd11;
	st.global.f32 	[%rd35], %f27;
	add.s64 	%rd36, %rd33, %rd11;
	ld.global.f32 	%f28, [%rd36];
	add.s64 	%rd37, %rd34, %rd11;
	ld.global.f32 	%f29, [%rd37];
	add.f32 	%f30, %f28, %f29;
	add.s64 	%rd38, %rd35, %rd11;
	st.global.f32 	[%rd38], %f30;
	add.s64 	%rd39, %rd36, %rd11;
	ld.global.f32 	%f31, [%rd39];
	add.s64 	%rd40, %rd37, %rd11;
	ld.global.f32 	%f32, [%rd40];
	add.f32 	%f33, %f31, %f32;
	add.s64 	%rd41, %rd38, %rd11;
	st.global.f32 	[%rd41], %f33;
	add.s64 	%rd42, %rd39, %rd11;
	ld.global.f32 	%f34, [%rd42];
	add.s64 	%rd43, %rd40, %rd11;
	ld.global.f32 	%f35, [%rd43];
	add.f32 	%f36, %f34, %f35;
	add.s64 	%rd44, %rd41, %rd11;
	st.global.f32 	[%rd44], %f36;
	add.s64 	%rd45, %rd42, %rd11;
	ld.global.f32 	%f37, [%rd45];
	add.s64 	%rd46, %rd43, %rd11;
	ld.global.f32 	%f38, [%rd46];
	add.f32 	%f39, %f37, %f38;
	add.s64 	%rd47, %rd44, %rd11;
	st.global.f32 	[%rd47], %f39;
	add.s64 	%rd48, %rd45, %rd11;
	ld.global.f32 	%f40, [%rd48];
	add.s64 	%rd49, %rd46, %rd11;
	ld.global.f32 	%f41, [%rd49];
	add.f32 	%f42, %f40, %f41;
	add.s64 	%rd50, %rd47, %rd11;
	st.global.f32 	[%rd50], %f42;
	add.s64 	%rd51, %rd48, %rd11;
	ld.global.f32 	%f43, [%rd51];
	add.s64 	%rd52, %rd49, %rd11;
	ld.global.f32 	%f44, [%rd52];
	add.f32 	%f45, %f43, %f44;
	add.s64 	%rd53, %rd50, %rd11;
	st.global.f32 	[%rd53], %f45;
	add.s64 	%rd54, %rd51, %rd11;
	ld.global.f32 	%f46, [%rd54];
	add.s64 	%rd55, %rd52, %rd11;
	ld.global.f32 	%f47, [%rd55];
	add.f32 	%f48, %f46, %f47;
	add.s64 	%rd56, %rd53, %rd11;
	st.global.f32 	[%rd56], %f48;
	add.s32 	%r32, %r32, 16;
	add.s32 	%r31, %r31, %r5;
	setp.ne.s32 	%p5, %r32, 0;
	@%p5 bra 	$L__BB1_3;
$L__BB1_4:
	setp.eq.s32 	%p6, %r2, 0;
	@%p6 bra 	$L__BB1_13;
	and.b32  	%r11, %r23, 7;
	setp.lt.u32 	%p7, %r2, 8;
	@%p7 bra 	$L__BB1_7;
	mad.lo.s32 	%r29, %r34, %r23, %r1;
	mul.wide.s32 	%rd57, %r29, 4;
	add.s64 	%rd58, %rd3, %rd57;
	ld.global.f32 	%f49, [%rd58];
	add.s64 	%rd59, %rd2, %rd57;
	ld.global.f32 	%f50, [%rd59];
	add.f32 	%f51, %f49, %f50;
	add.s64 	%rd60, %rd1, %rd57;
	st.global.f32 	[%rd60], %f51;
	mul.wide.u32 	%rd61, %r23, 4;
	add.s64 	%rd62, %rd58, %rd61;
	ld.global.f32 	%f52, [%rd62];
	add.s64 	%rd63, %rd59, %rd61;
	ld.global.f32 	%f53, [%rd63];
	add.f32 	%f54, %f52, %f53;
	add.s64 	%rd64, %rd60, %rd61;
	st.global.f32 	[%rd64], %f54;
	add.s64 	%rd65, %rd62, %rd61;
	ld.global.f32 	%f55, [%rd65];
	add.s64 	%rd66, %rd63, %rd61;
	ld.global.f32 	%f56, [%rd66];
	add.f32 	%f57, %f55, %f56;
	add.s64 	%rd67, %rd64, %rd61;
	st.global.f32 	[%rd67], %f57;
	add.s64 	%rd68, %rd65, %rd61;
	ld.global.f32 	%f58, [%rd68];
	add.s64 	%rd69, %rd66, %rd61;
	ld.global.f32 	%f59, [%rd69];
	add.f32 	%f60, %f58, %f59;
	add.s64 	%rd70, %rd67, %rd61;
	st.global.f32 	[%rd70], %f60;
	add.s64 	%rd71, %rd68, %rd61;
	ld.global.f32 	%f61, [%rd71];
	add.s64 	%rd72, %rd69, %rd61;
	ld.global.f32 	%f62, [%rd72];
	add.f32 	%f63, %f61, %f62;
	add.s64 	%rd73, %rd70, %rd61;
	st.global.f32 	[%rd73], %f63;
	add.s64 	%rd74, %rd71, %rd61;
	ld.global.f32 	%f64, [%rd74];
	add.s64 	%rd75, %rd72, %rd61;
	ld.global.f32 	%f65, [%rd75];
	add.f32 	%f66, %f64, %f65;
	add.s64 	%rd76, %rd73, %rd61;
	st.global.f32 	[%rd76], %f66;
	add.s64 	%rd77, %rd74, %rd61;
	ld.global.f32 	%f67, [%rd77];
	add.s64 	%rd78, %rd75, %rd61;
	ld.global.f32 	%f68, [%rd78];
	add.f32 	%f69, %f67, %f68;
	add.s64 	%rd79, %rd76, %rd61;
	st.global.f32 	[%rd79], %f69;
	add.s64 	%rd80, %rd77, %rd61;
	ld.global.f32 	%f70, [%rd80];
	add.s64 	%rd81, %rd78, %rd61;
	ld.global.f32 	%f71, [%rd81];
	add.f32 	%f72, %f70, %f71;
	add.s64 	%rd82, %rd79, %rd61;
	st.global.f32 	[%rd82], %f72;
	add.s32 	%r34, %r34, 8;
$L__BB1_7:
	setp.eq.s32 	%p8, %r11, 0;
	@%p8 bra 	$L__BB1_13;
	and.b32  	%r14, %r23, 3;
	setp.lt.u32 	%p9, %r11, 4;
	@%p9 bra 	$L__BB1_10;
	mad.lo.s32 	%r30, %r34, %r23, %r1;
	mul.wide.s32 	%rd83, %r30, 4;
	add.s64 	%rd84, %rd3, %rd83;
	ld.global.f32 	%f73, [%rd84];
	add.s64 	%rd85, %rd2, %rd83;
	ld.global.f32 	%f74, [%rd85];
	add.f32 	%f75, %f73, %f74;
	add.s64 	%rd86, %rd1, %rd83;
	st.global.f32 	[%rd86], %f75;
	mul.wide.u32 	%rd87, %r23, 4;
	add.s64 	%rd88, %rd84, %rd87;
	ld.global.f32 	%f76, [%rd88];
	add.s64 	%rd89, %rd85, %rd87;
	ld.global.f32 	%f77, [%rd89];
	add.f32 	%f78, %f76, %f77;
	add.s64 	%rd90, %rd86, %rd87;
	st.global.f32 	[%rd90], %f78;
	add.s64 	%rd91, %rd88, %rd87;
	ld.global.f32 	%f79, [%rd91];
	add.s64 	%rd92, %rd89, %rd87;
	ld.global.f32 	%f80, [%rd92];
	add.f32 	%f81, %f79, %f80;
	add.s64 	%rd93, %rd90, %rd87;
	st.global.f32 	[%rd93], %f81;
	add.s64 	%rd94, %rd91, %rd87;
	ld.global.f32 	%f82, [%rd94];
	add.s64 	%rd95, %rd92, %rd87;
	ld.global.f32 	%f83, [%rd95];
	add.f32 	%f84, %f82, %f83;
	add.s64 	%rd96, %rd93, %rd87;
	st.global.f32 	[%rd96], %f84;
	add.s32 	%r34, %r34, 4;
$L__BB1_10:
	setp.eq.s32 	%p10, %r14, 0;
	@%p10 bra 	$L__BB1_13;
	mad.lo.s32 	%r37, %r34, %r23, %r1;
	neg.s32 	%r36, %r14;
$L__BB1_12:
	.pragma "nounroll";
	mul.wide.s32 	%rd97, %r37, 4;
	add.s64 	%rd98, %rd1, %rd97;
	add.s64 	%rd99, %rd2, %rd97;
	add.s64 	%rd100, %rd3, %rd97;
	ld.global.f32 	%f85, [%rd100];
	ld.global.f32 	%f86, [%rd99];
	add.f32 	%f87, %f85, %f86;
	st.global.f32 	[%rd98], %f87;
	add.s32 	%r37, %r37, %r23;
	add.s32 	%r36, %r36, 1;
	setp.ne.s32 	%p11, %r36, 0;
	@%p11 bra 	$L__BB1_12;
$L__BB1_13:
	ret;

}


// ===== COMPILED SASS (sm_100) =====

	.target	sm_100

	.elftype	@"ET_EXEC"


//--------------------- .note.nv.tkinfo           --------------------------
	.section	.note.nv.tkinfo,"",@"SHT_NOTE"
	.sectionflags	@"SHF_NOTE_NV_TKINFO"
	.tkinfo
        /*0018*/ 	.word	0x00000002
        /*0030*/ 	.string	""
        /*0030*/ 	.string	"ptxas"
        /*0030*/ 	.string	"Cuda compilation tools, release 13.0, V13.0.88"
        /*0030*/ 	.string	"Build cuda_13.0.r13.0/compiler.36424714_0"
        /*0030*/ 	.string	"-arch sm_100 -m 64 "



//--------------------- .note.nv.cuinfo           --------------------------
	.section	.note.nv.cuinfo,"",@"SHT_NOTE"
	.sectionflags	@"SHF_NOTE_NV_CUINFO"
        /*0018*/ 	.short	0x0002
        /*001a*/ 	.short	0x0064
        /*001c*/ 	.short	0x0082
	.zero		2


//--------------------- .nv.info                  --------------------------
	.section	.nv.info,"",@"SHT_CUDA_INFO"
	.align	4


	//----- nvinfo : EIATTR_REGCOUNT
	.align		4
        /*0000*/ 	.byte	0x04, 0x2f
        /*0002*/ 	.short	(.L_1 - .L_0)
	.align		4
.L_0:
        /*0004*/ 	.word	index@(_Z11warm_up_gpuv)
        /*0008*/ 	.word	0x00000004


	//----- nvinfo : EIATTR_FRAME_SIZE
	.align		4
.L_1:
        /*000c*/ 	.byte	0x04, 0x11
        /*000e*/ 	.short	(.L_3 - .L_2)
	.align		4
.L_2:
        /*0010*/ 	.word	index@(_Z11warm_up_gpuv)
        /*0014*/ 	.word	0x00000000


	//----- nvinfo : EIATTR_REGCOUNT
	.align		4
.L_3:
        /*0018*/ 	.byte	0x04, 0x2f
        /*001a*/ 	.short	(.L_5 - .L_4)
	.align		4
.L_4:
        /*001c*/ 	.word	index@(_Z6MatAddPfS_S_i)
        /*0020*/ 	.word	0x0000001c


	//----- nvinfo : EIATTR_FRAME_SIZE
	.align		4
.L_5:
        /*0024*/ 	.byte	0x04, 0x11
        /*0026*/ 	.short	(.L_7 - .L_6)
	.align		4
.L_6:
        /*0028*/ 	.word	index@(_Z6MatAddPfS_S_i)
        /*002c*/ 	.word	0x00000000


	//----- nvinfo : EIATTR_MIN_STACK_SIZE
	.align		4
.L_7:
        /*0030*/ 	.byte	0x04, 0x12
        /*0032*/ 	.short	(.L_9 - .L_8)
	.align		4
.L_8:
        /*0034*/ 	.word	index@(_Z6MatAddPfS_S_i)
        /*0038*/ 	.word	0x00000000


	//----- nvinfo : EIATTR_MIN_STACK_SIZE
	.align		4
.L_9:
        /*003c*/ 	.byte	0x04, 0x12
        /*003e*/ 	.short	(.L_11 - .L_10)
	.align		4
.L_10:
        /*0040*/ 	.word	index@(_Z11warm_up_gpuv)
        /*0044*/ 	.word	0x00000000
.L_11:


//--------------------- .nv.compat                --------------------------
	.section	.nv.compat,"",@"SHT_CUDA_COMPAT_INFO"
	.align	4
        /*0000*/ 	.byte	0x02, 0x09, 0x00, 0x00, 0x02, 0x02, 0x01, 0x00, 0x02, 0x05, 0x05, 0x00, 0x03, 0x07, 0x01, 0x01
        /*0010*/ 	.byte	0x02, 0x03, 0x00, 0x00, 0x02, 0x06, 0x01, 0x00, 0x04, 0x0b, 0x08, 0x00, 0x09, 0x00, 0x00, 0x00
        /*0020*/ 	.byte	0x00, 0x00, 0x00, 0x00


//--------------------- .nv.info._Z6MatAddPfS_S_i --------------------------
	.section	.nv.info._Z6MatAddPfS_S_i,"",@"SHT_CUDA_INFO"
	.sectionflags	@""
	.align	4


	//----- nvinfo : EIATTR_CUDA_API_VERSION
	.align		4
        /*0000*/ 	.byte	0x04, 0x37
        /*0002*/ 	.short	(.L_13 - .L_12)
.L_12:
        /*0004*/ 	.word	0x00000082


	//----- nvinfo : EIATTR_KPARAM_INFO
	.align		4
.L_13:
        /*0008*/ 	.byte	0x04, 0x17
        /*000a*/ 	.short	(.L_15 - .L_14)
.L_14:
        /*000c*/ 	.word	0x00000000
        /*0010*/ 	.short	0x0003
        /*0012*/ 	.short	0x0018
        /*0014*/ 	.byte	0x00, 0xf0, 0x11, 0x00


	//----- nvinfo : EIATTR_KPARAM_INFO
	.align		4
.L_15:
        /*0018*/ 	.byte	0x04, 0x17
        /*001a*/ 	.short	(.L_17 - .L_16)
.L_16:
        /*001c*/ 	.word	0x00000000
        /*0020*/ 	.short	0x0002
        /*0022*/ 	.short	0x0010
        /*0024*/ 	.byte	0x00, 0xf5, 0x21, 0x00


	//----- nvinfo : EIATTR_KPARAM_INFO
	.align		4
.L_17:
        /*0028*/ 	.byte	0x04, 0x17
        /*002a*/ 	.short	(.L_19 - .L_18)
.L_18:
        /*002c*/ 	.word	0x00000000
        /*0030*/ 	.short	0x0001
        /*0032*/ 	.short	0x0008
        /*0034*/ 	.byte	0x00, 0xf5, 0x21, 0x00


	//----- nvinfo : EIATTR_KPARAM_INFO
	.align		4
.L_19:
        /*0038*/ 	.byte	0x04, 0x17
        /*003a*/ 	.short	(.L_21 - .L_20)
.L_20:
        /*003c*/ 	.word	0x00000000
        /*0040*/ 	.short	0x0000
        /*0042*/ 	.short	0x0000
        /*0044*/ 	.byte	0x00, 0xf5, 0x21, 0x00


	//----- nvinfo : EIATTR_SPARSE_MMA_MASK
	.align		4
.L_21:
        /*0048*/ 	.byte	0x03, 0x50
        /*004a*/ 	.short	0x0000


	//----- nvinfo : EIATTR_MAXREG_COUNT
	.align		4
        /*004c*/ 	.byte	0x03, 0x1b
        /*004e*/ 	.short	0x00ff


	//----- nvinfo : EIATTR_MERCURY_ISA_VERSION
	.align		4
        /*0050*/ 	.byte	0x03, 0x5f
        /*0052*/ 	.short	0x0101


	//----- nvinfo : EIATTR_VRC_CTA_INIT_COUNT
	.align		4
        /*0054*/ 	.byte	0x02, 0x4a
	.zero		1
	.zero		1


	//----- nvinfo : EIATTR_EXIT_INSTR_OFFSETS
	.align		4
        /*0058*/ 	.byte	0x04, 0x1c
        /*005a*/ 	.short	(.L_23 - .L_22)


	//   ....[0]....
.L_22:
        /*005c*/ 	.word	0x00000080


	//   ....[1]....
        /*0060*/ 	.word	0x000008a0


	//   ....[2]....
        /*0064*/ 	.word	0x00000cc0


	//   ....[3]....
        /*0068*/ 	.word	0x00000f20


	//   ....[4]....
        /*006c*/ 	.word	0x00001030


	//----- nvinfo : EIATTR_CBANK_PARAM_SIZE
	.align		4
.L_23:
        /*0070*/ 	.byte	0x03, 0x19
        /*0072*/ 	.short	0x001c


	//----- nvinfo : EIATTR_PARAM_CBANK
	.align		4
        /*0074*/ 	.byte	0x04, 0x0a
        /*0076*/ 	.short	(.L_25 - .L_24)
	.align		4
.L_24:
        /*0078*/ 	.word	index@(.nv.constant0._Z6MatAddPfS_S_i)
        /*007c*/ 	.short	0x0380
        /*007e*/ 	.short	0x001c


	//----- nvinfo : EIATTR_SW_WAR
	.align		4
.L_25:
        /*0080*/ 	.byte	0x04, 0x36
        /*0082*/ 	.short	(.L_27 - .L_26)
.L_26:
        /*0084*/ 	.word	0x00000008
.L_27:


//--------------------- .nv.info._Z11warm_up_gpuv --------------------------
	.section	.nv.info._Z11warm_up_gpuv,"",@"SHT_CUDA_INFO"
	.sectionflags	@""
	.align	4


	//----- nvinfo : EIATTR_CUDA_API_VERSION
	.align		4
        /*0000*/ 	.byte	0x04, 0x37
        /*0002*/ 	.short	(.L_29 - .L_28)
.L_28:
        /*0004*/ 	.word	0x00000082


	//----- nvinfo : EIATTR_SPARSE_MMA_MASK
	.align		4
.L_29:
        /*0008*/ 	.byte	0x03, 0x50
        /*000a*/ 	.short	0x0000


	//----- nvinfo : EIATTR_MAXREG_COUNT
	.align		4
        /*000c*/ 	.byte	0x03, 0x1b
        /*000e*/ 	.short	0x00ff


	//----- nvinfo : EIATTR_MERCURY_ISA_VERSION
	.align		4
        /*0010*/ 	.byte	0x03, 0x5f
        /*0012*/ 	.short	0x0101


	//----- nvinfo : EIATTR_VRC_CTA_INIT_COUNT
	.align		4
        /*0014*/ 	.byte	0x02, 0x4a
	.zero		1
	.zero		1


	//----- nvinfo : EIATTR_EXIT_INSTR_OFFSETS
	.align		4
        /*0018*/ 	.byte	0x04, 0x1c
        /*001a*/ 	.short	(.L_31 - .L_30)


	//   ....[0]....
.L_30:
        /*001c*/ 	.word	0x00000010


	//----- nvinfo : EIATTR_SW_WAR
	.align		4
.L_31:
        /*0020*/ 	.byte	0x04, 0x36
        /*0022*/ 	.short	(.L_33 - .L_32)
.L_32:
        /*0024*/ 	.word	0x00000008
.L_33:


//--------------------- .nv.callgraph             --------------------------
	.section	.nv.callgraph,"",@"SHT_CUDA_CALLGRAPH"
	.align	4
	.sectionentsize	8
	.align		4
        /*0000*/ 	.word	0x00000000
	.align		4
        /*0004*/ 	.word	0xffffffff
	.align		4
        /*0008*/ 	.word	0x00000000
	.align		4
        /*000c*/ 	.word	0xfffffffe
	.align		4
        /*0010*/ 	.word	0x00000000
	.align		4
        /*0014*/ 	.word	0xfffffffd
	.align		4
        /*0018*/ 	.word	0x00000000
	.align		4
        /*001c*/ 	.word	0xfffffffc


//--------------------- .text._Z6MatAddPfS_S_i    --------------------------
	.section	.text._Z6MatAddPfS_S_i,"ax",@progbits
	.align	128
        .global         _Z6MatAddPfS_S_i
        .type           _Z6MatAddPfS_S_i,@function
        .size           _Z6MatAddPfS_S_i,(.L_x_7 - _Z6MatAddPfS_S_i)
        .other          _Z6MatAddPfS_S_i,@"STO_CUDA_ENTRY STV_DEFAULT"
_Z6MatAddPfS_S_i:
.text._Z6MatAddPfS_S_i:
[----:B------:R-:W-:Y:S01]  /*0000*/  LDC R1, c[0x0][0x37c] ;  /* 0x0000df00ff017b82 */ /* 0x000fe20000000800 */
[----:B------:R-:W0:Y:S07]  /*0010*/  S2R R3, SR_CTAID.X ;  /* 0x0000000000037919 */ /* 0x000e2e0000002500 */
[----:B------:R-:W1:Y:S01]  /*0020*/  LDC R0, c[0x0][0x398] ;  /* 0x0000e600ff007b82 */ /* 0x000e620000000800 */
[----:B------:R-:W0:Y:S01]  /*0030*/  LDCU UR4, c[0x0][0x360] ;  /* 0x00006c00ff0477ac */ /* 0x000e220008000800 */
[----:B------:R-:W0:Y:S01]  /*0040*/  S2R R2, SR_TID.X ;  /* 0x0000000000027919 */ /* 0x000e220000002100 */
[----:B-1----:R-:W-:Y:S01]  /*0050*/  ISETP.GE.AND P0, PT, R0, 0x1, PT ;  /* 0x000000010000780c */ /* 0x002fe20003f06270 */
[----:B0-----:R-:W-:-:S05]  /*0060*/  IMAD R3, R3, UR4, R2 ;  /* 0x0000000403037c24 */ /* 0x001fca000f8e0202 */
[----:B------:R-:W-:-:S13]  /*0070*/  ISETP.GE.OR P0, PT, R3, R0, !P0 ;  /* 0x000000000300720c */ /* 0x000fda0004706670 */
[----:B------:R-:W-:Y:S05]  /*0080*/  @P0 EXIT ;  /* 0x000000000000094d */ /* 0x000fea0003800000 */
[C---:B------:R-:W-:Y:S01]  /*0090*/  IADD3 R2, PT, PT, R0.reuse, -0x1, RZ ;  /* 0xffffffff00027810 */ /* 0x040fe20007ffe0ff */
[----:B------:R-:W0:Y:S01]  /*00a0*/  LDCU.64 UR4, c[0x0][0x358] ;  /* 0x00006b00ff0477ac */ /* 0x000e220008000a00 */
[----:B------:R-:W-:Y:S02]  /*00b0*/  LOP3.LUT R20, R0, 0xf, RZ, 0xc0, !PT ;  /* 0x0000000f00147812 */ /* 0x000fe400078ec0ff */
[----:B------:R-:W-:Y:S01]  /*00c0*/  ISETP.GE.U32.AND P1, PT, R2, 0xf, PT ;  /* 0x0000000f0200780c */ /* 0x000fe20003f26070 */
[----:B------:R-:W-:Y:S01]  /*00d0*/  HFMA2 R2, -RZ, RZ, 0, 0 ;  /* 0x00000000ff027431 */ /* 0x000fe200000001ff */
[----:B------:R-:W-:-:S11]  /*00e0*/  ISETP.NE.AND P0, PT, R20, RZ, PT ;  /* 0x000000ff1400720c */ /* 0x000fd60003f05270 */
[----:B------:R-:W-:Y:S05]  /*00f0*/  @!P1 BRA `(.L_x_0) ;  /* 0x0000000400e89947 */ /* 0x000fea0003800000 */
[----:B------:R-:W-:Y:S02]  /*0100*/  LOP3.LUT R2, R0, 0x7ffffff0, RZ, 0xc0, !PT ;  /* 0x7ffffff000027812 */ /* 0x000fe400078ec0ff */
[----:B------:R-:W-:Y:S02]  /*0110*/  MOV R5, R3 ;  /* 0x0000000300057202 */ /* 0x000fe40000000f00 */
[----:B------:R-:W-:-:S07]  /*0120*/  IADD3 R4, PT, PT, -R2, RZ, RZ ;  /* 0x000000ff02047210 */ /* 0x000fce0007ffe1ff */
.L_x_1:
[----:B---3--:R-:W1:Y:S08]  /*0130*/  LDC.64 R14, c[0x0][0x380] ;  /* 0x0000e000ff0e7b82 */ /* 0x008e700000000a00 */
[----:B------:R-:W2:Y:S08]  /*0140*/  LDC.64 R16, c[0x0][0x388] ;  /* 0x0000e200ff107b82 */ /* 0x000eb00000000a00 */
[----:B------:R-:W3:Y:S01]  /*0150*/  LDC.64 R6, c[0x0][0x390] ;  /* 0x0000e400ff067b82 */ /* 0x000ee20000000a00 */
[----:B-1----:R-:W-:-:S05]  /*0160*/  IMAD.WIDE R14, R5, 0x4, R14 ;  /* 0x00000004050e7825 */ /* 0x002fca00078e020e */
[----:B0-----:R-:W4:Y:S01]  /*0170*/  LDG.E R8, desc[UR4][R14.64] ;  /* 0x000000040e087981 */ /* 0x001f22000c1e1900 */
[----:B--2---:R-:W-:-:S05]  /*0180*/  IMAD.WIDE R16, R5, 0x4, R16 ;  /* 0x0000000405107825 */ /* 0x004fca00078e0210 */
[----:B------:R-:W4:Y:S01]  /*0190*/  LDG.E R9, desc[UR4][R16.64] ;  /* 0x0000000410097981 */ /* 0x000f22000c1e1900 */
[----:B------:R-:W-:-:S04]  /*01a0*/  IMAD.WIDE.U32 R10, R0, 0x4, R14 ;  /* 0x00000004000a7825 */ /* 0x000fc800078e000e */
[----:B---3--:R-:W-:-:S04]  /*01b0*/  IMAD.WIDE R6, R5, 0x4, R6 ;  /* 0x0000000405067825 */ /* 0x008fc800078e0206 */
[----:B----4-:R-:W-:Y:S01]  /*01c0*/  FADD R21, R8, R9 ;  /* 0x0000000908157221 */ /* 0x010fe20000000000 */
[----:B------:R-:W-:-:S04]  /*01d0*/  IMAD.WIDE.U32 R8, R0, 0x4, R16 ;  /* 0x0000000400087825 */ /* 0x000fc800078e0010 */
[----:B------:R0:W-:Y:S04]  /*01e0*/  STG.E desc[UR4][R6.64], R21 ;  /* 0x0000001506007986 */ /* 0x0001e8000c101904 */
[----:B------:R-:W2:Y:S04]  /*01f0*/  LDG.E R18, desc[UR4][R10.64] ;  /* 0x000000040a127981 */ /* 0x000ea8000c1e1900 */
[----:B------:R-:W2:Y:S01]  /*0200*/  LDG.E R19, desc[UR4][R8.64] ;  /* 0x0000000408137981 */ /* 0x000ea2000c1e1900 */
[----:B------:R-:W-:-:S04]  /*0210*/  IMAD.WIDE.U32 R12, R0, 0x4, R6 ;  /* 0x00000004000c7825 */ /* 0x000fc800078e0006 */
[----:B------:R-:W-:-:S04]  /*0220*/  IMAD.WIDE.U32 R16, R0, 0x4, R10 ;  /* 0x0000000400107825 */ /* 0x000fc800078e000a */
[----:B------:R-:W-:-:S04]  /*0230*/  IMAD.WIDE.U32 R14, R0, 0x4, R8 ;  /* 0x00000004000e7825 */ /* 0x000fc800078e0008 */
[----:B--2---:R-:W-:-:S05]  /*0240*/  FADD R23, R18, R19 ;  /* 0x0000001312177221 */ /* 0x004fca0000000000 */
[----:B------:R1:W-:Y:S04]  /*0250*/  STG.E desc[UR4][R12.64], R23 ;  /* 0x000000170c007986 */ /* 0x0003e8000c101904 */
[----:B------:R-:W2:Y:S04]  /*0260*/  LDG.E R22, desc[UR4][R16.64] ;  /* 0x0000000410167981 */ /* 0x000ea8000c1e1900 */
[----:B------:R-:W2:Y:S01]  /*0270*/  LDG.E R25, desc[UR4][R14.64] ;  /* 0x000000040e197981 */ /* 0x000ea2000c1e1900 */
[----:B------:R-:W-:-:S04]  /*0280*/  IMAD.WIDE.U32 R18, R0, 0x4, R12 ;  /* 0x0000000400127825 */ /* 0x000fc800078e000c */
[----:B------:R-:W-:-:S04]  /*0290*/  IMAD.WIDE.U32 R10, R0, 0x4, R16 ;  /* 0x00000004000a7825 */ /* 0x000fc800078e0010 */
[----:B0-----:R-:W-:-:S04]  /*02a0*/  IMAD.WIDE.U32 R6, R0, 0x4, R14 ;  /* 0x0000000400067825 */ /* 0x001fc800078e000e */
[----:B--2---:R-:W-:-:S05]  /*02b0*/  FADD R25, R22, R25 ;  /* 0x0000001916197221 */ /* 0x004fca0000000000 */
[----:B------:R0:W-:Y:S04]  /*02c0*/  STG.E desc[UR4][R18.64], R25 ;  /* 0x0000001912007986 */ /* 0x0001e8000c101904 */
[----:B------:R-:W2:Y:S04]  /*02d0*/  LDG.E R21, desc[UR4][R10.64] ;  /* 0x000000040a157981 */ /* 0x000ea8000c1e1900 */
[----:B------:R-:W2:Y:S01]  /*02e0*/  LDG.E R22, desc[UR4][R6.64] ;  /* 0x0000000406167981 */ /* 0x000ea2000c1e1900 */
[----:B------:R-:W-:-:S04]  /*02f0*/  IMAD.WIDE.U32 R8, R0, 0x4, R18 ;  /* 0x0000000400087825 */ /* 0x000fc800078e0012 */
[----:B------:R-:W-:-:S04]  /*0300*/  IMAD.WIDE.U32 R16, R0, 0x4, R10 ;  /* 0x0000000400107825 */ /* 0x000fc800078e000a */
[----:B-1----:R-:W-:-:S04]  /*0310*/  IMAD.WIDE.U32 R12, R0, 0x4, R6 ;  /* 0x00000004000c7825 */ /* 0x002fc800078e0006 */
[----:B--2---:R-:W-:-:S05]  /*0320*/  FADD R21, R21, R22 ;  /* 0x0000001615157221 */ /* 0x004fca0000000000 */
        /* <DEDUP_REMOVED lines=8> */
[----:B------:R-:W3:Y:S04]  /*03b0*/  LDG.E R22, desc[UR4][R10.64] ;  /* 0x000000040a167981 */ /* 0x000ee8000c1e1900 */
[----:B0-----:R-:W3:Y:S01]  /*03c0*/  LDG.E R25, desc[UR4][R6.64] ;  /* 0x0000000406197981 */ /* 0x001ee2000c1e1900 */
[----:B------:R-:W-:-:S04]  /*03d0*/  IMAD.WIDE.U32 R18, R0, 0x4, R14 ;  /* 0x0000000400127825 */ /* 0x000fc800078e000e */
[----:B------:R-:W-:-:S04]  /*03e0*/  IMAD.WIDE.U32 R16, R0, 0x4, R10 ;  /* 0x0000000400107825 */ /* 0x000fc800078e000a */
[----:B-1----:R-:W-:-:S04]  /*03f0*/  IMAD.WIDE.U32 R8, R0, 0x4, R6 ;  /* 0x0000000400087825 */ /* 0x002fc800078e0006 */
[----:B---3--:R-:W-:-:S05]  /*0400*/  FADD R25, R22, R25 ;  /* 0x0000001916197221 */ /* 0x008fca0000000000 */
[----:B------:R0:W-:Y:S04]  /*0410*/  STG.E desc[UR4][R18.64], R25 ;  /* 0x0000001912007986 */ /* 0x0001e8000c101904 */
[----:B------:R-:W3:Y:S04]  /*0420*/  LDG.E R21, desc[UR4][R16.64] ;  /* 0x0000000410157981 */ /* 0x000ee8000c1e1900 */
[----:B------:R-:W3:Y:S01]  /*0430*/  LDG.E R22, desc[UR4][R8.64] ;  /* 0x0000000408167981 */ /* 0x000ee2000c1e1900 */
[----:B------:R-:W-:-:S04]  /*0440*/  IMAD.WIDE.U32 R12, R0, 0x4, R18 ;  /* 0x00000004000c7825 */ /* 0x000fc800078e0012 */
[----:B------:R-:W-:-:S04]  /*0450*/  IMAD.WIDE.U32 R10, R0, 0x4, R16 ;  /* 0x00000004000a7825 */ /* 0x000fc800078e0010 */
[----:B------:R-:W-:-:S04]  /*0460*/  IMAD.WIDE.U32 R6, R0, 0x4, R8 ;  /* 0x0000000400067825 */ /* 0x000fc800078e0008 */
[----:B---3--:R-:W-:-:S05]  /*0470*/  FADD R21, R21, R22 ;  /* 0x0000001615157221 */ /* 0x008fca0000000000 */
[----:B------:R1:W-:Y:S04]  /*0480*/  STG.E desc[UR4][R12.64], R21 ;  /* 0x000000150c007986 */ /* 0x0003e8000c101904 */
[----:B------:R-:W3:Y:S04]  /*0490*/  LDG.E R22, desc[UR4][R10.64] ;  /* 0x000000040a167981 */ /* 0x000ee8000c1e1900 */
[----:B--2---:R-:W3:Y:S01]  /*04a0*/  LDG.E R23, desc[UR4][R6.64] ;  /* 0x0000000406177981 */ /* 0x004ee2000c1e1900 */
[----:B------:R-:W-:-:S04]  /*04b0*/  IMAD.WIDE.U32 R14, R0, 0x4, R12 ;  /* 0x00000004000e7825 */ /* 0x000fc800078e000c */
[----:B------:R-:W-:-:S04]  /*04c0*/  IMAD.WIDE.U32 R16, R0, 0x4, R10 ;  /* 0x0000000400107825 */ /* 0x000fc800078e000a */
[----:B------:R-:W-:-:S04]  /*04d0*/  IMAD.WIDE.U32 R8, R0, 0x4, R6 ;  /* 0x0000000400087825 */ /* 0x000fc800078e0006 */
[----:B---3--:R-:W-:-:S05]  /*04e0*/  FADD R23, R22, R23 ;  /* 0x0000001716177221 */ /* 0x008fca0000000000 */
[----:B------:R2:W-:Y:S04]  /*04f0*/  STG.E desc[UR4][R14.64], R23 ;  /* 0x000000170e007986 */ /* 0x0005e8000c101904 */
[----:B------:R-:W3:Y:S04]  /*0500*/  LDG.E R22, desc[UR4][R16.64] ;  /* 0x0000000410167981 */ /* 0x000ee8000c1e1900 */
[----:B0-----:R-:W3:Y:S01]  /*0510*/  LDG.E R25, desc[UR4][R8.64] ;  /* 0x0000000408197981 */ /* 0x001ee2000c1e1900 */
[----:B------:R-:W-:-:S04]  /*0520*/  IMAD.WIDE.U32 R18, R0, 0x4, R14 ;  /* 0x0000000400127825 */ /* 0x000fc800078e000e */
[----:B------:R-:W-:-:S04]  /*0530*/  IMAD.WIDE.U32 R10, R0, 0x4, R16 ;  /* 0x00000004000a7825 */ /* 0x000fc800078e0010 */
[----:B------:R-:W-:-:S04]  /*0540*/  IMAD.WIDE.U32 R6, R0, 0x4, R8 ;  /* 0x0000000400067825 */ /* 0x000fc800078e0008 */
[----:B---3--:R-:W-:-:S05]  /*0550*/  FADD R25, R22, R25 ;  /* 0x0000001916197221 */ /* 0x008fca0000000000 */
[----:B------:R0:W-:Y:S04]  /*0560*/  STG.E desc[UR4][R18.64], R25 ;  /* 0x0000001912007986 */ /* 0x0001e8000c101904 */
[----:B-1----:R-:W3:Y:S04]  /*0570*/  LDG.E R21, desc[UR4][R10.64] ;  /* 0x000000040a157981 */ /* 0x002ee8000c1e1900 */
[----:B------:R-:W3:Y:S01]  /*0580*/  LDG.E R22, desc[UR4][R6.64] ;  /* 0x0000000406167981 */ /* 0x000ee2000c1e1900 */
[----:B------:R-:W-:-:S04]  /*0590*/  IMAD.WIDE.U32 R12, R0, 0x4, R18 ;  /* 0x00000004000c7825 */ /* 0x000fc800078e0012 */
[----:B--2---:R-:W-:-:S04]  /*05a0*/  IMAD.WIDE.U32 R14, R0, 0x4, R10 ;  /* 0x00000004000e7825 */ /* 0x004fc800078e000a */
[----:B------:R-:W-:-:S04]  /*05b0*/  IMAD.WIDE.U32 R8, R0, 0x4, R6 ;  /* 0x0000000400087825 */ /* 0x000fc800078e0006 */
[----:B---3--:R-:W-:-:S05]  /*05c0*/  FADD R21, R21, R22 ;  /* 0x0000001615157221 */ /* 0x008fca0000000000 */
        /* <DEDUP_REMOVED lines=11> */
[----:B-1----:R-:W-:-:S04]  /*0680*/  IMAD.WIDE.U32 R12, R0, 0x4, R10 ;  /* 0x00000004000c7825 */ /* 0x002fc800078e000a */
[----:B------:R-:W-:-:S04]  /*0690*/  IMAD.WIDE.U32 R8, R0, 0x4, R6 ;  /* 0x0000000400087825 */ /* 0x000fc800078e0006 */
        /* <DEDUP_REMOVED lines=23> */
[----:B------:R-:W2:Y:S04]  /*0810*/  LDG.E R10, desc[UR4][R10.64] ;  /* 0x000000040a0a7981 */ /* 0x000ea8000c1e1900 */
[----:B------:R-:W2:Y:S01]  /*0820*/  LDG.E R7, desc[UR4][R6.64] ;  /* 0x0000000406077981 */ /* 0x000ea2000c1e1900 */
[----:B------:R-:W-:-:S04]  /*0830*/  IADD3 R4, PT, PT, R4, 0x10, RZ ;  /* 0x0000001004047810 */ /* 0x000fc80007ffe0ff */
[----:B------:R-:W-:Y:S01]  /*0840*/  ISETP.NE.AND P1, PT, R4, RZ, PT ;  /* 0x000000ff0400720c */ /* 0x000fe20003f25270 */
[C---:B-1----:R-:W-:Y:S01]  /*0850*/  IMAD.WIDE.U32 R14, R0.reuse, 0x4, R18 ;  /* 0x00000004000e7825 */ /* 0x042fe200078e0012 */
[----:B------:R-:W-:-:S03]  /*0860*/  LEA R5, R0, R5, 0x4 ;  /* 0x0000000500057211 */ /* 0x000fc600078e20ff */
[----:B--2---:R-:W-:-:S05]  /*0870*/  FADD R17, R10, R7 ;  /* 0x000000070a117221 */ /* 0x004fca0000000000 */
[----:B------:R3:W-:Y:S03]  /*0880*/  STG.E desc[UR4][R14.64], R17 ;  /* 0x000000110e007986 */ /* 0x0007e6000c101904 */
[----:B------:R-:W-:Y:S05]  /*0890*/  @P1 BRA `(.L_x_1) ;  /* 0xfffffff800241947 */ /* 0x000fea000383ffff */
.L_x_0:
[----:B0-----:R-:W-:Y:S05]  /*08a0*/  @!P0 EXIT ;  /* 0x000000000000894d */ /* 0x001fea0003800000 */
[----:B------:R-:W-:Y:S02]  /*08b0*/  ISETP.GE.U32.AND P0, PT, R20, 0x8, PT ;  /* 0x000000081400780c */ /* 0x000fe40003f06070 */
[----:B---3--:R-:W-:-:S04]  /*08c0*/  LOP3.LUT R18, R0, 0x7, RZ, 0xc0, !PT ;  /* 0x0000000700127812 */ /* 0x008fc800078ec0ff */
[----:B------:R-:W-:-:S07]  /*08d0*/  ISETP.NE.AND P1, PT, R18, RZ, PT ;  /* 0x000000ff1200720c */ /* 0x000fce0003f25270 */
[----:B------:R-:W-:Y:S06]  /*08e0*/  @!P0 BRA `(.L_x_2) ;  /* 0x0000000000f48947 */ /* 0x000fec0003800000 */
[----:B------:R-:W0:Y:S01]  /*08f0*/  LDC.64 R4, c[0x0][0x380] ;  /* 0x0000e000ff047b82 */ /* 0x000e220000000a00 */
[----:B------:R-:W-:-:S07]  /*0900*/  IMAD R11, R2, R0, R3 ;  /* 0x00000000020b7224 */ /* 0x000fce00078e0203 */
[----:B------:R-:W1:Y:S08]  /*0910*/  LDC.64 R6, c[0x0][0x388] ;  /* 0x0000e200ff067b82 */ /* 0x000e700000000a00 */
[----:B------:R-:W2:Y:S01]  /*0920*/  LDC.64 R8, c[0x0][0x390] ;  /* 0x0000e400ff087b82 */ /* 0x000ea20000000a00 */
[----:B0-----:R-:W-:-:S05]  /*0930*/  IMAD.WIDE R4, R11, 0x4, R4 ;  /* 0x000000040b047825 */ /* 0x001fca00078e0204 */
[----:B------:R-:W3:Y:S01]  /*0940*/  LDG.E R10, desc[UR4][R4.64] ;  /* 0x00000004040a7981 */ /* 0x000ee2000c1e1900 */
[----:B-1----:R-:W-:-:S05]  /*0950*/  IMAD.WIDE R6, R11, 0x4, R6 ;  /* 0x000000040b067825 */ /* 0x002fca00078e0206 */
[----:B------:R-:W3:Y:S01]  /*0960*/  LDG.E R13, desc[UR4][R6.64] ;  /* 0x00000004060d7981 */ /* 0x000ee2000c1e1900 */
[----:B--2---:R-:W-:-:S04]  /*0970*/  IMAD.WIDE R8, R11, 0x4, R8 ;  /* 0x000000040b087825 */ /* 0x004fc800078e0208 */
[----:B---3--:R-:W-:Y:S01]  /*0980*/  FADD R19, R10, R13 ;  /* 0x0000000d0a137221 */ /* 0x008fe20000000000 */
[----:B------:R-:W-:-:S04]  /*0990*/  IMAD.WIDE.U32 R10, R0, 0x4, R4 ;  /* 0x00000004000a7825 */ /* 0x000fc800078e0004 */
[C---:B------:R-:W-:Y:S01]  /*09a0*/  IMAD.WIDE.U32 R12, R0.reuse, 0x4, R6 ;  /* 0x00000004000c7825 */ /* 0x040fe200078e0006 */
        /* <DEDUP_REMOVED lines=11> */
[----:B0-----:R-:W-:-:S04]  /*0a60*/  IMAD.WIDE.U32 R8, R0, 0x4, R4 ;  /* 0x0000000400087825 */ /* 0x001fc800078e0004 */
[----:B------:R-:W-:-:S04]  /*0a70*/  IMAD.WIDE.U32 R10, R0, 0x4, R6 ;  /* 0x00000004000a7825 */ /* 0x000fc800078e0006 */
        /* <DEDUP_REMOVED lines=10> */
[----:B-1----:R-:W3:Y:S01]  /*0b20*/  LDG.E R21, desc[UR4][R6.64] ;  /* 0x0000000406157981 */ /* 0x002ee2000c1e1900 */
        /* <DEDUP_REMOVED lines=12> */
[----:B--2---:R-:W2:Y:S04]  /*0bf0*/  LDG.E R19, desc[UR4][R4.64] ;  /* 0x0000000404137981 */ /* 0x004ea8000c1e1900 */
[----:B------:R-:W2:Y:S01]  /*0c00*/  LDG.E R20, desc[UR4][R6.64] ;  /* 0x0000000406147981 */ /* 0x000ea2000c1e1900 */
[----:B------:R-:W-:-:S04]  /*0c10*/  IMAD.WIDE.U32 R12, R0, 0x4, R16 ;  /* 0x00000004000c7825 */ /* 0x000fc800078e0010 */
[----:B------:R-:W-:-:S04]  /*0c20*/  IMAD.WIDE.U32 R8, R0, 0x4, R4 ;  /* 0x0000000400087825 */ /* 0x000fc800078e0004 */
[----:B------:R-:W-:-:S04]  /*0c30*/  IMAD.WIDE.U32 R10, R0, 0x4, R6 ;  /* 0x00000004000a7825 */ /* 0x000fc800078e0006 */
[----:B--2---:R-:W-:-:S05]  /*0c40*/  FADD R19, R19, R20 ;  /* 0x0000001413137221 */ /* 0x004fca0000000000 */
[----:B------:R2:W-:Y:S04]  /*0c50*/  STG.E desc[UR4][R12.64], R19 ;  /* 0x000000130c007986 */ /* 0x0005e8000c101904 */
[----:B------:R-:W0:Y:S04]  /*0c60*/  LDG.E R8, desc[UR4][R8.64] ;  /* 0x0000000408087981 */ /* 0x000e28000c1e1900 */
[----:B------:R-:W0:Y:S01]  /*0c70*/  LDG.E R11, desc[UR4][R10.64] ;  /* 0x000000040a0b7981 */ /* 0x000e22000c1e1900 */
[----:B-1----:R-:W-:Y:S01]  /*0c80*/  IMAD.WIDE.U32 R14, R0, 0x4, R12 ;  /* 0x00000004000e7825 */ /* 0x002fe200078e000c */
[----:B------:R-:W-:-:S03]  /*0c90*/  IADD3 R2, PT, PT, R2, 0x8, RZ ;  /* 0x0000000802027810 */ /* 0x000fc60007ffe0ff */
[----:B0-----:R-:W-:-:S05]  /*0ca0*/  FADD R17, R8, R11 ;  /* 0x0000000b08117221 */ /* 0x001fca0000000000 */
[----:B------:R2:W-:Y:S02]  /*0cb0*/  STG.E desc[UR4][R14.64], R17 ;  /* 0x000000110e007986 */ /* 0x0005e4000c101904 */
.L_x_2:
[----:B------:R-:W-:Y:S05]  /*0cc0*/  @!P1 EXIT ;  /* 0x000000000000994d */ /* 0x000fea0003800000 */
[----:B------:R-:W-:Y:S02]  /*0cd0*/  ISETP.GE.U32.AND P0, PT, R18, 0x4, PT ;  /* 0x000000041200780c */ /* 0x000fe40003f06070 */
[----:B------:R-:W-:-:S04]  /*0ce0*/  LOP3.LUT R4, R0, 0x3, RZ, 0xc0, !PT ;  /* 0x0000000300047812 */ /* 0x000fc800078ec0ff */
[----:B------:R-:W-:-:S07]  /*0cf0*/  ISETP.NE.AND P1, PT, R4, RZ, PT ;  /* 0x000000ff0400720c */ /* 0x000fce0003f25270 */
[----:B------:R-:W-:Y:S06]  /*0d00*/  @!P0 BRA `(.L_x_3) ;  /* 0x0000000000848947 */ /* 0x000fec0003800000 */
[----:B------:R-:W0:Y:S01]  /*0d10*/  LDC.64 R6, c[0x0][0x380] ;  /* 0x0000e000ff067b82 */ /* 0x000e220000000a00 */
[----:B--2---:R-:W-:-:S07]  /*0d20*/  IMAD R13, R2, R0, R3 ;  /* 0x00000000020d7224 */ /* 0x004fce00078e0203 */
[----:B------:R-:W1:Y:S08]  /*0d30*/  LDC.64 R8, c[0x0][0x388] ;  /* 0x0000e200ff087b82 */ /* 0x000e700000000a00 */
[----:B------:R-:W2:Y:S01]  /*0d40*/  LDC.64 R10, c[0x0][0x390] ;  /* 0x0000e400ff0a7b82 */ /* 0x000ea20000000a00 */
[----:B0-----:R-:W-:-:S05]  /*0d50*/  IMAD.WIDE R6, R13, 0x4, R6 ;  /* 0x000000040d067825 */ /* 0x001fca00078e0206 */
[----:B------:R-:W3:Y:S01]  /*0d60*/  LDG.E R5, desc[UR4][R6.64] ;  /* 0x0000000406057981 */ /* 0x000ee2000c1e1900 */
[----:B-1----:R-:W-:-:S05]  /*0d70*/  IMAD.WIDE R8, R13, 0x4, R8 ;  /* 0x000000040d087825 */ /* 0x002fca00078e0208 */
[----:B------:R-:W3:Y:S01]  /*0d80*/  LDG.E R12, desc[UR4][R8.64] ;  /* 0x00000004080c7981 */ /* 0x000ee2000c1e1900 */
[----:B------:R-:W-:-:S04]  /*0d90*/  IMAD.WIDE.U32 R14, R0, 0x4, R8 ;  /* 0x00000004000e7825 */ /* 0x000fc800078e0008 */
[----:B--2---:R-:W-:-:S04]  /*0da0*/  IMAD.WIDE R10, R13, 0x4, R10 ;  /* 0x000000040d0a7825 */ /* 0x004fc800078e020a */
[----:B---3--:R-:W-:Y:S01]  /*0db0*/  FADD R5, R5, R12 ;  /* 0x0000000c05057221 */ /* 0x008fe20000000000 */
        /* <DEDUP_REMOVED lines=18> */
[----:B------:R-:W-:Y:S01]  /*0ee0*/  IMAD.WIDE.U32 R14, R0, 0x4, R18 ;  /* 0x00000004000e7825 */ /* 0x000fe200078e0012 */
[----:B------:R-:W-:-:S03]  /*0ef0*/  IADD3 R2, PT, PT, R2, 0x4, RZ ;  /* 0x0000000402027810 */ /* 0x000fc60007ffe0ff */
[----:B--2---:R-:W-:-:S05]  /*0f00*/  FADD R5, R10, R13 ;  /* 0x0000000d0a057221 */ /* 0x004fca0000000000 */
[----:B------:R1:W-:Y:S02]  /*0f10*/  STG.E desc[UR4][R14.64], R5 ;  /* 0x000000050e007986 */ /* 0x0003e4000c101904 */
.L_x_3:
[----:B------:R-:W-:Y:S05]  /*0f20*/  @!P1 EXIT ;  /* 0x000000000000994d */ /* 0x000fea0003800000 */
[----:B------:R-:W0:Y:S01]  /*0f30*/  LDC.64 R6, c[0x0][0x390] ;  /* 0x0000e400ff067b82 */ /* 0x000e220000000a00 */
[----:B-12---:R-:W-:Y:S01]  /*0f40*/  IMAD R15, R2, R0, R3 ;  /* 0x00000000020f7224 */ /* 0x006fe200078e0203 */
[----:B------:R-:W-:-:S06]  /*0f50*/  IADD3 R14, PT, PT, -R4, RZ, RZ ;  /* 0x000000ff040e7210 */ /* 0x000fcc0007ffe1ff */
[----:B------:R-:W1:Y:S08]  /*0f60*/  LDC.64 R8, c[0x0][0x380] ;  /* 0x0000e000ff087b82 */ /* 0x000e700000000a00 */
[----:B------:R-:W2:Y:S02]  /*0f70*/  LDC.64 R10, c[0x0][0x388] ;  /* 0x0000e200ff0a7b82 */ /* 0x000ea40000000a00 */
.L_x_4:
[----:B--2---:R-:W-:-:S04]  /*0f80*/  IMAD.WIDE R4, R15, 0x4, R10 ;  /* 0x000000040f047825 */ /* 0x004fc800078e020a */
[C---:B-1----:R-:W-:Y:S02]  /*0f90*/  IMAD.WIDE R12, R15.reuse, 0x4, R8 ;  /* 0x000000040f0c7825 */ /* 0x042fe400078e0208 */
[----:B------:R-:W2:Y:S04]  /*0fa0*/  LDG.E R5, desc[UR4][R4.64] ;  /* 0x0000000404057981 */ /* 0x000ea8000c1e1900 */
[----:B------:R-:W2:Y:S01]  /*0fb0*/  LDG.E R12, desc[UR4][R12.64] ;  /* 0x000000040c0c7981 */ /* 0x000ea2000c1e1900 */
[----:B------:R-:W-:Y:S01]  /*0fc0*/  IADD3 R14, PT, PT, R14, 0x1, RZ ;  /* 0x000000010e0e7810 */ /* 0x000fe20007ffe0ff */
[C---:B0--3--:R-:W-:Y:S01]  /*0fd0*/  IMAD.WIDE R2, R15.reuse, 0x4, R6 ;  /* 0x000000040f027825 */ /* 0x049fe200078e0206 */
[----:B------:R-:W-:Y:S02]  /*0fe0*/  IADD3 R15, PT, PT, R15, R0, RZ ;  /* 0x000000000f0f7210 */ /* 0x000fe40007ffe0ff */
[----:B------:R-:W-:Y:S01]  /*0ff0*/  ISETP.NE.AND P0, PT, R14, RZ, PT ;  /* 0x000000ff0e00720c */ /* 0x000fe20003f05270 */
[----:B--2---:R-:W-:-:S05]  /*1000*/  FADD R17, R12, R5 ;  /* 0x000000050c117221 */ /* 0x004fca0000000000 */
[----:B------:R3:W-:Y:S07]  /*1010*/  STG.E desc[UR4][R2.64], R17 ;  /* 0x0000001102007986 */ /* 0x0007ee000c101904 */
[----:B------:R-:W-:Y:S05]  /*1020*/  @P0 BRA `(.L_x_4) ;  /* 0xfffffffc00d40947 */ /* 0x000fea000383ffff */
[----:B------:R-:W-:Y:S05]  /*1030*/  EXIT ;  /* 0x000000000000794d */ /* 0x000fea0003800000 */
.L_x_5:
[----:B------:R-:W-:-:S00]  /*1040*/  BRA `(.L_x_5) ;  /* 0xfffffffc00fc7947 */ /* 0x000fc0000383ffff */
[----:B------:R-:W-:-:S00]  /*1050*/  NOP ;  /* 0x0000000000007918 */ /* 0x000fc00000000000 */
        /* <DEDUP_REMOVED lines=10> */
.L_x_7:


//--------------------- .text._Z11warm_up_gpuv    --------------------------
	.section	.text._Z11warm_up_gpuv,"ax",@progbits
	.align	128
        .global         _Z11warm_up_gpuv
        .type           _Z11warm_up_gpuv,@function
        .size           _Z11warm_up_gpuv,(.L_x_8 - _Z11warm_up_gpuv)
        .other          _Z11warm_up_gpuv,@"STO_CUDA_ENTRY STV_DEFAULT"
_Z11warm_up_gpuv:
.text._Z11warm_up_gpuv:
[----:B------:R-:W-:Y:S01]  /*0000*/  LDC R1, c[0x0][0x37c] ;  /* 0x0000df00ff017b82 */ /* 0x000fe20000000800 */
[----:B------:R-:W-:Y:S05]  /*0010*/  EXIT ;  /* 0x000000000000794d */ /* 0x000fea0003800000 */
.L_x_6:
        /* <DEDUP_REMOVED lines=14> */
.L_x_8:


//--------------------- .nv.shared.reserved.0     --------------------------
	.section	.nv.shared.reserved.0,"aw",@nobits
	.weak		__nv_reservedSMEM_offset_0_alias
	.size		__nv_reservedSMEM_offset_0_alias, 0, 64
	.other		__nv_reservedSMEM_offset_0_alias,@"STO_CUDA_RESERVED_SHARED STV_DEFAULT"
__nv_reservedSMEM_offset_0_alias:
	.zero		0
	.zero		64


//--------------------- .nv.constant0._Z6MatAddPfS_S_i --------------------------
	.section	.nv.constant0._Z6MatAddPfS_S_i,"a",@progbits
	.sectionflags	@""
	.align	4
.nv.constant0._Z6MatAddPfS_S_i:
	.zero		924


//--------------------- .nv.constant0._Z11warm_up_gpuv --------------------------
	.section	.nv.constant0._Z11warm_up_gpuv,"a",@progbits
	.sectionflags	@""
	.align	4
.nv.constant0._Z11warm_up_gpuv:
	.zero		896


//--------------------- SYMBOLS --------------------------

	.type		.nv.reservedSmem.offset0,@object
	.size		.nv.reservedSmem.offset0,0x4
